//
// Generated by NVIDIA NVVM Compiler
//
// Compiler Build ID: CL-36424714
// Cuda compilation tools, release 13.0, V13.0.88
// Based on NVVM 20.0.0
//

.version 9.0
.target sm_100
.address_size 64

	// .globl	_Z7vec_addPfS_S_

.visible .entry _Z7vec_addPfS_S_(
	.param .u64 .ptr .align 1 _Z7vec_addPfS_S__param_0,
	.param .u64 .ptr .align 1 _Z7vec_addPfS_S__param_1,
	.param .u64 .ptr .align 1 _Z7vec_addPfS_S__param_2
)
{
	.reg .pred 	%p<2>;
	.reg .b32 	%r<13>;
	.reg .b32 	%f<49>;
	.reg .b64 	%rd<14>;

	ld.param.u64 	%rd4, [_Z7vec_addPfS_S__param_0];
	ld.param.u64 	%rd5, [_Z7vec_addPfS_S__param_1];
	ld.param.u64 	%rd6, [_Z7vec_addPfS_S__param_2];
	cvta.to.global.u64 	%rd7, %rd6;
	cvta.to.global.u64 	%rd8, %rd5;
	cvta.to.global.u64 	%rd9, %rd4;
	mov.u32 	%r7, %ctaid.x;
	mov.u32 	%r8, %ntid.x;
	mov.u32 	%r9, %tid.x;
	mad.lo.s32 	%r10, %r7, %r8, %r9;
	shl.b32 	%r12, %r10, 10;
	add.s64 	%rd1, %rd9, 32;
	add.s64 	%rd2, %rd8, 32;
	add.s64 	%rd3, %rd7, 32;
	mov.b32 	%r11, 0;
$L__BB0_1:
	mul.wide.s32 	%rd10, %r12, 4;
	add.s64 	%rd11, %rd1, %rd10;
	add.s64 	%rd12, %rd2, %rd10;
	add.s64 	%rd13, %rd3, %rd10;
	ld.global.f32 	%f1, [%rd11+-32];
	ld.global.f32 	%f2, [%rd12+-32];
	add.f32 	%f3, %f1, %f2;
	st.global.f32 	[%rd13+-32], %f3;
	ld.global.f32 	%f4, [%rd11+-28];
	ld.global.f32 	%f5, [%rd12+-28];
	add.f32 	%f6, %f4, %f5;
	st.global.f32 	[%rd13+-28], %f6;
	ld.global.f32 	%f7, [%rd11+-24];
	ld.global.f32 	%f8, [%rd12+-24];
	add.f32 	%f9, %f7, %f8;
	st.global.f32 	[%rd13+-24], %f9;
	ld.global.f32 	%f10, [%rd11+-20];
	ld.global.f32 	%f11, [%rd12+-20];
	add.f32 	%f12, %f10, %f11;
	st.global.f32 	[%rd13+-20], %f12;
	ld.global.f32 	%f13, [%rd11+-16];
	ld.global.f32 	%f14, [%rd12+-16];
	add.f32 	%f15, %f13, %f14;
	st.global.f32 	[%rd13+-16], %f15;
	ld.global.f32 	%f16, [%rd11+-12];
	ld.global.f32 	%f17, [%rd12+-12];
	add.f32 	%f18, %f16, %f17;
	st.global.f32 	[%rd13+-12], %f18;
	ld.global.f32 	%f19, [%rd11+-8];
	ld.global.f32 	%f20, [%rd12+-8];
	add.f32 	%f21, %f19, %f20;
	st.global.f32 	[%rd13+-8], %f21;
	ld.global.f32 	%f22, [%rd11+-4];
	ld.global.f32 	%f23, [%rd12+-4];
	add.f32 	%f24, %f22, %f23;
	st.global.f32 	[%rd13+-4], %f24;
	ld.global.f32 	%f25, [%rd11];
	ld.global.f32 	%f26, [%rd12];
	add.f32 	%f27, %f25, %f26;
	st.global.f32 	[%rd13], %f27;
	ld.global.f32 	%f28, [%rd11+4];
	ld.global.f32 	%f29, [%rd12+4];
	add.f32 	%f30, %f28, %f29;
	st.global.f32 	[%rd13+4], %f30;
	ld.global.f32 	%f31, [%rd11+8];
	ld.global.f32 	%f32, [%rd12+8];
	add.f32 	%f33, %f31, %f32;
	st.global.f32 	[%rd13+8], %f33;
	ld.global.f32 	%f34, [%rd11+12];
	ld.global.f32 	%f35, [%rd12+12];
	add.f32 	%f36, %f34, %f35;
	st.global.f32 	[%rd13+12], %f36;
	ld.global.f32 	%f37, [%rd11+16];
	ld.global.f32 	%f38, [%rd12+16];
	add.f32 	%f39, %f37, %f38;
	st.global.f32 	[%rd13+16], %f39;
	ld.global.f32 	%f40, [%rd11+20];
	ld.global.f32 	%f41, [%rd12+20];
	add.f32 	%f42, %f40, %f41;
	st.global.f32 	[%rd13+20], %f42;
	ld.global.f32 	%f43, [%rd11+24];
	ld.global.f32 	%f44, [%rd12+24];
	add.f32 	%f45, %f43, %f44;
	st.global.f32 	[%rd13+24], %f45;
	ld.global.f32 	%f46, [%rd11+28];
	ld.global.f32 	%f47, [%rd12+28];
	add.f32 	%f48, %f46, %f47;
	st.global.f32 	[%rd13+28], %f48;
	add.s32 	%r12, %r12, 16;
	add.s32 	%r11, %r11, 16;
	setp.ne.s32 	%p1, %r11, 1024;
	@%p1 bra 	$L__BB0_1;
	ret;

}
	// .globl	_Z4initPfS_S_
.visible .entry _Z4initPfS_S_(
	.param .u64 .ptr .align 1 _Z4initPfS_S__param_0,
	.param .u64 .ptr .align 1 _Z4initPfS_S__param_1,
	.param .u64 .ptr .align 1 _Z4initPfS_S__param_2
)
{
	.reg .pred 	%p<2>;
	.reg .b32 	%r<27>;
	.reg .b32 	%f<17>;
	.reg .b64 	%rd<11>;

	ld.param.u64 	%rd4, [_Z4initPfS_S__param_0];
	ld.param.u64 	%rd5, [_Z4initPfS_S__param_1];
	ld.param.u64 	%rd6, [_Z4initPfS_S__param_2];
	cvta.to.global.u64 	%rd1, %rd6;
	cvta.to.global.u64 	%rd2, %rd5;
	cvta.to.global.u64 	%rd3, %rd4;
	mov.u32 	%r5, %ctaid.x;
	mov.u32 	%r6, %ntid.x;
	mov.u32 	%r7, %tid.x;
	mad.lo.s32 	%r8, %r5, %r6, %r7;
	shl.b32 	%r26, %r8, 10;
	or.b32  	%r2, %r26, 1008;
$L__BB1_1:
	cvt.rn.f32.s32 	%f1, %r26;
	mul.wide.s32 	%rd7, %r26, 4;
	add.s64 	%rd8, %rd3, %rd7;
	st.global.f32 	[%rd8], %f1;
	add.s64 	%rd9, %rd2, %rd7;
	mov.b32 	%r9, 1065353216;
	st.global.u32 	[%rd9], %r9;
	add.s64 	%rd10, %rd1, %rd7;
	mov.b32 	%r10, 0;
	st.global.u32 	[%rd10], %r10;
	add.s32 	%r11, %r26, 1;
	cvt.rn.f32.s32 	%f2, %r11;
	st.global.f32 	[%rd8+4], %f2;
	st.global.u32 	[%rd9+4], %r9;
	st.global.u32 	[%rd10+4], %r10;
	add.s32 	%r12, %r26, 2;
	cvt.rn.f32.s32 	%f3, %r12;
	st.global.f32 	[%rd8+8], %f3;
	st.global.u32 	[%rd9+8], %r9;
	st.global.u32 	[%rd10+8], %r10;
	add.s32 	%r13, %r26, 3;
	cvt.rn.f32.s32 	%f4, %r13;
	st.global.f32 	[%rd8+12], %f4;
	st.global.u32 	[%rd9+12], %r9;
	st.global.u32 	[%rd10+12], %r10;
	add.s32 	%r14, %r26, 4;
	cvt.rn.f32.s32 	%f5, %r14;
	st.global.f32 	[%rd8+16], %f5;
	st.global.u32 	[%rd9+16], %r9;
	st.global.u32 	[%rd10+16], %r10;
	add.s32 	%r15, %r26, 5;
	cvt.rn.f32.s32 	%f6, %r15;
	st.global.f32 	[%rd8+20], %f6;
	st.global.u32 	[%rd9+20], %r9;
	st.global.u32 	[%rd10+20], %r10;
	add.s32 	%r16, %r26, 6;
	cvt.rn.f32.s32 	%f7, %r16;
	st.global.f32 	[%rd8+24], %f7;
	st.global.u32 	[%rd9+24], %r9;
	st.global.u32 	[%rd10+24], %r10;
	add.s32 	%r17, %r26, 7;
	cvt.rn.f32.s32 	%f8, %r17;
	st.global.f32 	[%rd8+28], %f8;
	st.global.u32 	[%rd9+28], %r9;
	st.global.u32 	[%rd10+28], %r10;
	add.s32 	%r18, %r26, 8;
	cvt.rn.f32.s32 	%f9, %r18;
	st.global.f32 	[%rd8+32], %f9;
	st.global.u32 	[%rd9+32], %r9;
	st.global.u32 	[%rd10+32], %r10;
	add.s32 	%r19, %r26, 9;
	cvt.rn.f32.s32 	%f10, %r19;
	st.global.f32 	[%rd8+36], %f10;
	st.global.u32 	[%rd9+36], %r9;
	st.global.u32 	[%rd10+36], %r10;
	add.s32 	%r20, %r26, 10;
	cvt.rn.f32.s32 	%f11, %r20;
	st.global.f32 	[%rd8+40], %f11;
	st.global.u32 	[%rd9+40], %r9;
	st.global.u32 	[%rd10+40], %r10;
	add.s32 	%r21, %r26, 11;
	cvt.rn.f32.s32 	%f12, %r21;
	st.global.f32 	[%rd8+44], %f12;
	st.global.u32 	[%rd9+44], %r9;
	st.global.u32 	[%rd10+44], %r10;
	add.s32 	%r22, %r26, 12;
	cvt.rn.f32.s32 	%f13, %r22;
	st.global.f32 	[%rd8+48], %f13;
	st.global.u32 	[%rd9+48], %r9;
	st.global.u32 	[%rd10+48], %r10;
	add.s32 	%r23, %r26, 13;
	cvt.rn.f32.s32 	%f14, %r23;
	st.global.f32 	[%rd8+52], %f14;
	st.global.u32 	[%rd9+52], %r9;
	st.global.u32 	[%rd10+52], %r10;
	add.s32 	%r24, %r26, 14;
	cvt.rn.f32.s32 	%f15, %r24;
	st.global.f32 	[%rd8+56], %f15;
	st.global.u32 	[%rd9+56], %r9;
	st.global.u32 	[%rd10+56], %r10;
	add.s32 	%r25, %r26, 15;
	cvt.rn.f32.s32 	%f16, %r25;
	st.global.f32 	[%rd8+60], %f16;
	st.global.u32 	[%rd9+60], %r9;
	st.global.u32 	[%rd10+60], %r10;
	add.s32 	%r4, %r26, 16;
	setp.ne.s32 	%p1, %r26, %r2;
	mov.u32 	%r26, %r4;
	@%p1 bra 	$L__BB1_1;
	ret;

}


// ===== COMPILED SASS (sm_100) =====

	.target	sm_100

	.elftype	@"ET_EXEC"


//--------------------- .note.nv.tkinfo           --------------------------
	.section	.note.nv.tkinfo,"",@"SHT_NOTE"
	.sectionflags	@"SHF_NOTE_NV_TKINFO"
	.tkinfo
        /*0018*/ 	.word	0x00000002
        /*0030*/ 	.string	""
        /*0030*/ 	.string	"ptxas"
        /*0030*/ 	.string	"Cuda compilation tools, release 13.0, V13.0.88"
        /*0030*/ 	.string	"Build cuda_13.0.r13.0/compiler.36424714_0"
        /*0030*/ 	.string	"-arch sm_100 -m 64 "



//--------------------- .note.nv.cuinfo           --------------------------
	.section	.note.nv.cuinfo,"",@"SHT_NOTE"
	.sectionflags	@"SHF_NOTE_NV_CUINFO"
        /*0018*/ 	.short	0x0002
        /*001a*/ 	.short	0x0064
        /*001c*/ 	.short	0x0082
	.zero		2


//--------------------- .nv.info                  --------------------------
	.section	.nv.info,"",@"SHT_CUDA_INFO"
	.align	4


	//----- nvinfo : EIATTR_REGCOUNT
	.align		4
        /*0000*/ 	.byte	0x04, 0x2f
        /*0002*/ 	.short	(.L_1 - .L_0)
	.align		4
.L_0:
        /*0004*/ 	.word	index@(_Z7vec_addPfS_S_)
        /*0008*/ 	.word	0x00000012


	//----- nvinfo : EIATTR_FRAME_SIZE
	.align		4
.L_1:
        /*000c*/ 	.byte	0x04, 0x11
        /*000e*/ 	.short	(.L_3 - .L_2)
	.align		4
.L_2:
        /*0010*/ 	.word	index@(_Z7vec_addPfS_S_)
        /*0014*/ 	.word	0x00000000


	//----- nvinfo : EIATTR_REGCOUNT
	.align		4
.L_3:
        /*0018*/ 	.byte	0x04, 0x2f
        /*001a*/ 	.short	(.L_5 - .L_4)
	.align		4
.L_4:
        /*001c*/ 	.word	index@(_Z4initPfS_S_)
        /*0020*/ 	.word	0x0000001e


	//----- nvinfo : EIATTR_FRAME_SIZE
	.align		4
.L_5:
        /*0024*/ 	.byte	0x04, 0x11
        /*0026*/ 	.short	(.L_7 - .L_6)
	.align		4
.L_6:
        /*0028*/ 	.word	index@(_Z4initPfS_S_)
        /*002c*/ 	.word	0x00000000


	//----- nvinfo : EIATTR_MIN_STACK_SIZE
	.align		4
.L_7:
        /*0030*/ 	.byte	0x04, 0x12
        /*0032*/ 	.short	(.L_9 - .L_8)
	.align		4
.L_8:
        /*0034*/ 	.word	index@(_Z4initPfS_S_)
        /*0038*/ 	.word	0x00000000


	//----- nvinfo : EIATTR_MIN_STACK_SIZE
	.align		4
.L_9:
        /*003c*/ 	.byte	0x04, 0x12
        /*003e*/ 	.short	(.L_11 - .L_10)
	.align		4
.L_10:
        /*0040*/ 	.word	index@(_Z7vec_addPfS_S_)
        /*0044*/ 	.word	0x00000000
.L_11:


//--------------------- .nv.compat                --------------------------
	.section	.nv.compat,"",@"SHT_CUDA_COMPAT_INFO"
	.align	4
        /*0000*/ 	.byte	0x02, 0x09, 0x00, 0x00, 0x02, 0x02, 0x01, 0x00, 0x02, 0x05, 0x05, 0x00, 0x03, 0x07, 0x01, 0x01
        /*0010*/ 	.byte	0x02, 0x03, 0x00, 0x00, 0x02, 0x06, 0x01, 0x00, 0x04, 0x0b, 0x08, 0x00, 0x09, 0x00, 0x00, 0x00
        /*0020*/ 	.byte	0x00, 0x00, 0x00, 0x00


//--------------------- .nv.info._Z4initPfS_S_    --------------------------
	.section	.nv.info._Z4initPfS_S_,"",@"SHT_CUDA_INFO"
	.sectionflags	@""
	.align	4


	//----- nvinfo : EIATTR_CUDA_API_VERSION
	.align		4
        /*0000*/ 	.byte	0x04, 0x37
        /*0002*/ 	.short	(.L_13 - .L_12)
.L_12:
        /*0004*/ 	.word	0x00000082


	//----- nvinfo : EIATTR_KPARAM_INFO
	.align		4
.L_13:
        /*0008*/ 	.byte	0x04, 0x17
        /*000a*/ 	.short	(.L_15 - .L_14)
.L_14:
        /*000c*/ 	.word	0x00000000
        /*0010*/ 	.short	0x0002
        /*0012*/ 	.short	0x0010
        /*0014*/ 	.byte	0x00, 0xf5, 0x21, 0x00


	//----- nvinfo : EIATTR_KPARAM_INFO
	.align		4
.L_15:
        /*0018*/ 	.byte	0x04, 0x17
        /*001a*/ 	.short	(.L_17 - .L_16)
.L_16:
        /*001c*/ 	.word	0x00000000
        /*0020*/ 	.short	0x0001
        /*0022*/ 	.short	0x0008
        /*0024*/ 	.byte	0x00, 0xf5, 0x21, 0x00


	//----- nvinfo : EIATTR_KPARAM_INFO
	.align		4
.L_17:
        /*0028*/ 	.byte	0x04, 0x17
        /*002a*/ 	.short	(.L_19 - .L_18)
.L_18:
        /*002c*/ 	.word	0x00000000
        /*0030*/ 	.short	0x0000
        /*0032*/ 	.short	0x0000
        /*0034*/ 	.byte	0x00, 0xf5, 0x21, 0x00


	//----- nvinfo : EIATTR_SPARSE_MMA_MASK
	.align		4
.L_19:
        /*0038*/ 	.byte	0x03, 0x50
        /*003a*/ 	.short	0x0000


	//----- nvinfo : EIATTR_MAXREG_COUNT
	.align		4
        /*003c*/ 	.byte	0x03, 0x1b
        /*003e*/ 	.short	0x00ff


	//----- nvinfo : EIATTR_MERCURY_ISA_VERSION
	.align		4
        /*0040*/ 	.byte	0x03, 0x5f
        /*0042*/ 	.short	0x0101


	//----- nvinfo : EIATTR_VRC_CTA_INIT_COUNT
	.align		4
        /*0044*/ 	.byte	0x02, 0x4a
	.zero		1
	.zero		1


	//----- nvinfo : EIATTR_EXIT_INSTR_OFFSETS
	.align		4
        /*0048*/ 	.byte	0x04, 0x1c
        /*004a*/ 	.short	(.L_21 - .L_20)


	//   ....[0]....
.L_20:
        /*004c*/ 	.word	0x00000610


	//----- nvinfo : EIATTR_CRS_STACK_SIZE
	.align		4
.L_21:
        /*0050*/ 	.byte	0x04, 0x1e
        /*0052*/ 	.short	(.L_23 - .L_22)
.L_22:
        /*0054*/ 	.word	0x00000000


	//----- nvinfo : EIATTR_CBANK_PARAM_SIZE
	.align		4
.L_23:
        /*0058*/ 	.byte	0x03, 0x19
        /*005a*/ 	.short	0x0018


	//----- nvinfo : EIATTR_PARAM_CBANK
	.align		4
        /*005c*/ 	.byte	0x04, 0x0a
        /*005e*/ 	.short	(.L_25 - .L_24)
	.align		4
.L_24:
        /*0060*/ 	.word	index@(.nv.constant0._Z4initPfS_S_)
        /*0064*/ 	.short	0x0380
        /*0066*/ 	.short	0x0018


	//----- nvinfo : EIATTR_SW_WAR
	.align		4
.L_25:
        /*0068*/ 	.byte	0x04, 0x36
        /*006a*/ 	.short	(.L_27 - .L_26)
.L_26:
        /*006c*/ 	.word	0x00000008
.L_27:


//--------------------- .nv.info._Z7vec_addPfS_S_ --------------------------
	.section	.nv.info._Z7vec_addPfS_S_,"",@"SHT_CUDA_INFO"
	.sectionflags	@""
	.align	4


	//----- nvinfo : EIATTR_CUDA_API_VERSION
	.align		4
        /*0000*/ 	.byte	0x04, 0x37
        /*0002*/ 	.short	(.L_29 - .L_28)
.L_28:
        /*0004*/ 	.word	0x00000082


	//----- nvinfo : EIATTR_KPARAM_INFO
	.align		4
.L_29:
        /*0008*/ 	.byte	0x04, 0x17
        /*000a*/ 	.short	(.L_31 - .L_30)
.L_30:
        /*000c*/ 	.word	0x00000000
        /*0010*/ 	.short	0x0002
        /*0012*/ 	.short	0x0010
        /*0014*/ 	.byte	0x00, 0xf5, 0x21, 0x00


	//----- nvinfo : EIATTR_KPARAM_INFO
	.align		4
.L_31:
        /*0018*/ 	.byte	0x04, 0x17
        /*001a*/ 	.short	(.L_33 - .L_32)
.L_32:
        /*001c*/ 	.word	0x00000000
        /*0020*/ 	.short	0x0001
        /*0022*/ 	.short	0x0008
        /*0024*/ 	.byte	0x00, 0xf5, 0x21, 0x00


	//----- nvinfo : EIATTR_KPARAM_INFO
	.align		4
.L_33:
        /*0028*/ 	.byte	0x04, 0x17
        /*002a*/ 	.short	(.L_35 - .L_34)
.L_34:
        /*002c*/ 	.word	0x00000000
        /*0030*/ 	.short	0x0000
        /*0032*/ 	.short	0x0000
        /*0034*/ 	.byte	0x00, 0xf5, 0x21, 0x00


	//----- nvinfo : EIATTR_SPARSE_MMA_MASK
	.align		4
.L_35:
        /*0038*/ 	.byte	0x03, 0x50
        /*003a*/ 	.short	0x0000


	//----- nvinfo : EIATTR_MAXREG_COUNT
	.align		4
        /*003c*/ 	.byte	0x03, 0x1b
        /*003e*/ 	.short	0x00ff


	//----- nvinfo : EIATTR_MERCURY_ISA_VERSION
	.align		4
        /*0040*/ 	.byte	0x03, 0x5f
        /*0042*/ 	.short	0x0101


	//----- nvinfo : EIATTR_VRC_CTA_INIT_COUNT
	.align		4
        /*0044*/ 	.byte	0x02, 0x4a
	.zero		1
	.zero		1


	//----- nvinfo : EIATTR_EXIT_INSTR_OFFSETS
	.align		4
        /*0048*/ 	.byte	0x04, 0x1c
        /*004a*/ 	.short	(.L_37 - .L_36)


	//   ....[0]....
.L_36:
        /*004c*/ 	.word	0x000005d0


	//----- nvinfo : EIATTR_CBANK_PARAM_SIZE
	.align		4
.L_37:
        /*0050*/ 	.byte	0x03, 0x19
        /*0052*/ 	.short	0x0018


	//----- nvinfo : EIATTR_PARAM_CBANK
	.align		4
        /*0054*/ 	.byte	0x04, 0x0a
        /*0056*/ 	.short	(.L_39 - .L_38)
	.align		4
.L_38:
        /*0058*/ 	.word	index@(.nv.constant0._Z7vec_addPfS_S_)
        /*005c*/ 	.short	0x0380
        /*005e*/ 	.short	0x0018


	//----- nvinfo : EIATTR_SW_WAR
	.align		4
.L_39:
        /*0060*/ 	.byte	0x04, 0x36
        /*0062*/ 	.short	(.L_41 - .L_40)
.L_40:
        /*0064*/ 	.word	0x00000008
.L_41:


//--------------------- .nv.callgraph             --------------------------
	.section	.nv.callgraph,"",@"SHT_CUDA_CALLGRAPH"
	.align	4
	.sectionentsize	8
	.align		4
        /*0000*/ 	.word	0x00000000
	.align		4
        /*0004*/ 	.word	0xffffffff
	.align		4
        /*0008*/ 	.word	0x00000000
	.align		4
        /*000c*/ 	.word	0xfffffffe
	.align		4
        /*0010*/ 	.word	0x00000000
	.align		4
        /*0014*/ 	.word	0xfffffffd
	.align		4
        /*0018*/ 	.word	0x00000000
	.align		4
        /*001c*/ 	.word	0xfffffffc


//--------------------- .text._Z4initPfS_S_       --------------------------
	.section	.text._Z4initPfS_S_,"ax",@progbits
	.align	128
        .global         _Z4initPfS_S_
        .type           _Z4initPfS_S_,@function
        .size           _Z4initPfS_S_,(.L_x_4 - _Z4initPfS_S_)
        .other          _Z4initPfS_S_,@"STO_CUDA_ENTRY STV_DEFAULT"
_Z4initPfS_S_:
.text._Z4initPfS_S_:
[----:B------:R-:W-:Y:S01]  /*0000*/  LDC R1, c[0x0][0x37c] ;  /* 0x0000df00ff017b82 */ /* 0x000fe20000000800 */
[----:B------:R-:W0:Y:S07]  /*0010*/  S2R R0, SR_TID.X ;  /* 0x0000000000007919 */ /* 0x000e2e0000002100 */
[----:B------:R-:W0:Y:S01]  /*0020*/  S2UR UR6, SR_CTAID.X ;  /* 0x00000000000679c3 */ /* 0x000e220000002500 */
[----:B------:R-:W1:Y:S07]  /*0030*/  LDCU.64 UR4, c[0x0][0x358] ;  /* 0x00006b00ff0477ac */ /* 0x000e6e0008000a00 */
[----:B------:R-:W0:Y:S08]  /*0040*/  LDC R15, c[0x0][0x360] ;  /* 0x0000d800ff0f7b82 */ /* 0x000e300000000800 */
[----:B------:R-:W2:Y:S08]  /*0050*/  LDC.64 R2, c[0x0][0x390] ;  /* 0x0000e400ff027b82 */ /* 0x000eb00000000a00 */
[----:B------:R-:W3:Y:S08]  /*0060*/  LDC.64 R4, c[0x0][0x380] ;  /* 0x0000e000ff047b82 */ /* 0x000ef00000000a00 */
[----:B------:R-:W4:Y:S01]  /*0070*/  LDC.64 R6, c[0x0][0x388] ;  /* 0x0000e200ff067b82 */ /* 0x000f220000000a00 */
[----:B0-----:R-:W-:-:S04]  /*0080*/  IMAD R15, R15, UR6, R0 ;  /* 0x000000060f0f7c24 */ /* 0x001fc8000f8e0200 */
[----:B------:R-:W-:-:S04]  /*0090*/  IMAD.SHL.U32 R15, R15, 0x400, RZ ;  /* 0x000004000f0f7824 */ /* 0x000fc800078e00ff */
[----:B-12---:R-:W-:-:S07]  /*00a0*/  VIADD R0, R15, 0x3f0 ;  /* 0x000003f00f007836 */ /* 0x006fce0000000000 */
.L_x_0:
[C---:B------:R-:W-:Y:S01]  /*00b0*/  VIADD R14, R15.reuse, 0x1 ;  /* 0x000000010f0e7836 */ /* 0x040fe20000000000 */
[----:B-1----:R-:W-:Y:S01]  /*00c0*/  I2FP.F32.S32 R19, R15 ;  /* 0x0000000f00137245 */ /* 0x002fe20000201400 */
[C---:B---3--:R-:W-:Y:S01]  /*00d0*/  IMAD.WIDE R8, R15.reuse, 0x4, R4 ;  /* 0x000000040f087825 */ /* 0x048fe200078e0204 */
[C---:B------:R-:W-:Y:S02]  /*00e0*/  IADD3 R16, PT, PT, R15.reuse, 0x2, RZ ;  /* 0x000000020f107810 */ /* 0x040fe40007ffe0ff */
[----:B------:R-:W-:Y:S01]  /*00f0*/  I2FP.F32.S32 R21, R14 ;  /* 0x0000000e00157245 */ /* 0x000fe20000201400 */
[----:B------:R-:W-:Y:S01]  /*0100*/  IMAD.MOV.U32 R17, RZ, RZ, 0x3f800000 ;  /* 0x3f800000ff117424 */ /* 0x000fe200078e00ff */
[----:B------:R0:W-:Y:S01]  /*0110*/  STG.E desc[UR4][R8.64], R19 ;  /* 0x0000001308007986 */ /* 0x0001e2000c101904 */
[C---:B----4-:R-:W-:Y:S01]  /*0120*/  IMAD.WIDE R12, R15.reuse, 0x4, R6 ;  /* 0x000000040f0c7825 */ /* 0x050fe200078e0206 */
[----:B------:R-:W-:Y:S02]  /*0130*/  I2FP.F32.S32 R23, R16 ;  /* 0x0000001000177245 */ /* 0x000fe40000201400 */
[C---:B------:R-:W-:Y:S01]  /*0140*/  ISETP.NE.AND P0, PT, R15.reuse, R0, PT ;  /* 0x000000000f00720c */ /* 0x040fe20003f05270 */
[C---:B------:R-:W-:Y:S01]  /*0150*/  IMAD.WIDE R10, R15.reuse, 0x4, R2 ;  /* 0x000000040f0a7825 */ /* 0x040fe200078e0202 */
[----:B------:R-:W-:Y:S03]  /*0160*/  STG.E desc[UR4][R12.64], R17 ;  /* 0x000000110c007986 */ /* 0x000fe6000c101904 */
[C---:B------:R-:W-:Y:S01]  /*0170*/  VIADD R14, R15.reuse, 0x3 ;  /* 0x000000030f0e7836 */ /* 0x040fe20000000000 */
[----:B------:R-:W-:Y:S01]  /*0180*/  STG.E desc[UR4][R10.64], RZ ;  /* 0x000000ff0a007986 */ /* 0x000fe2000c101904 */
[----:B------:R-:W-:-:S02]  /*0190*/  VIADD R16, R15, 0x4 ;  /* 0x000000040f107836 */ /* 0x000fc40000000000 */
[C---:B------:R-:W-:Y:S01]  /*01a0*/  VIADD R18, R15.reuse, 0xf ;  /* 0x0000000f0f127836 */ /* 0x040fe20000000000 */
[----:B------:R1:W-:Y:S01]  /*01b0*/  STG.E desc[UR4][R8.64+0x4], R21 ;  /* 0x0000041508007986 */ /* 0x0003e2000c101904 */
[----:B0-----:R-:W-:Y:S01]  /*01c0*/  I2FP.F32.S32 R19, R14 ;  /* 0x0000000e00137245 */ /* 0x001fe20000201400 */
[C---:B------:R-:W-:Y:S01]  /*01d0*/  VIADD R14, R15.reuse, 0x5 ;  /* 0x000000050f0e7836 */ /* 0x040fe20000000000 */
[----:B------:R-:W-:Y:S01]  /*01e0*/  I2FP.F32.S32 R25, R16 ;  /* 0x0000001000197245 */ /* 0x000fe20000201400 */
[----:B------:R-:W-:Y:S01]  /*01f0*/  STG.E desc[UR4][R12.64+0x4], R17 ;  /* 0x000004110c007986 */ /* 0x000fe2000c101904 */
[C---:B------:R-:W-:Y:S02]  /*0200*/  IADD3 R16, PT, PT, R15.reuse, 0x6, RZ ;  /* 0x000000060f107810 */ /* 0x040fe40007ffe0ff */
[----:B------:R-:W-:Y:S01]  /*0210*/  I2FP.F32.S32 R27, R18 ;  /* 0x00000012001b7245 */ /* 0x000fe20000201400 */
[----:B------:R-:W-:Y:S04]  /*0220*/  STG.E desc[UR4][R10.64+0x4], RZ ;  /* 0x000004ff0a007986 */ /* 0x000fe8000c101904 */
[----:B------:R0:W-:Y:S01]  /*0230*/  STG.E desc[UR4][R8.64+0x8], R23 ;  /* 0x0000081708007986 */ /* 0x0001e2000c101904 */
[----:B-1----:R-:W-:Y:S01]  /*0240*/  I2FP.F32.S32 R21, R14 ;  /* 0x0000000e00157245 */ /* 0x002fe20000201400 */
[----:B------:R-:W-:-:S02]  /*0250*/  VIADD R14, R15, 0x7 ;  /* 0x000000070f0e7836 */ /* 0x000fc40000000000 */
[----:B------:R-:W-:Y:S04]  /*0260*/  STG.E desc[UR4][R12.64+0x8], R17 ;  /* 0x000008110c007986 */ /* 0x000fe8000c101904 */
[----:B------:R-:W-:Y:S04]  /*0270*/  STG.E desc[UR4][R10.64+0x8], RZ ;  /* 0x000008ff0a007986 */ /* 0x000fe8000c101904 */
[----:B------:R1:W-:Y:S01]  /*0280*/  STG.E desc[UR4][R8.64+0xc], R19 ;  /* 0x00000c1308007986 */ /* 0x0003e2000c101904 */
[----:B0-----:R-:W-:Y:S01]  /*0290*/  I2FP.F32.S32 R23, R16 ;  /* 0x0000001000177245 */ /* 0x001fe20000201400 */
[----:B------:R-:W-:-:S02]  /*02a0*/  VIADD R16, R15, 0x8 ;  /* 0x000000080f107836 */ /* 0x000fc40000000000 */
[----:B------:R-:W-:Y:S04]  /*02b0*/  STG.E desc[UR4][R12.64+0xc], R17 ;  /* 0x00000c110c007986 */ /* 0x000fe8000c101904 */
[----:B------:R-:W-:Y:S04]  /*02c0*/  STG.E desc[UR4][R10.64+0xc], RZ ;  /* 0x00000cff0a007986 */ /* 0x000fe8000c101904 */
[----:B------:R0:W-:Y:S01]  /*02d0*/  STG.E desc[UR4][R8.64+0x10], R25 ;  /* 0x0000101908007986 */ /* 0x0001e2000c101904 */
[----:B-1----:R-:W-:Y:S01]  /*02e0*/  I2FP.F32.S32 R19, R14 ;  /* 0x0000000e00137245 */ /* 0x002fe20000201400 */
[----:B------:R-:W-:-:S02]  /*02f0*/  VIADD R14, R15, 0x9 ;  /* 0x000000090f0e7836 */ /* 0x000fc40000000000 */
[----:B------:R-:W-:Y:S04]  /*0300*/  STG.E desc[UR4][R12.64+0x10], R17 ;  /* 0x000010110c007986 */ /* 0x000fe8000c101904 */
[----:B------:R-:W-:Y:S04]  /*0310*/  STG.E desc[UR4][R10.64+0x10], RZ ;  /* 0x000010ff0a007986 */ /* 0x000fe8000c101904 */
[----:B------:R1:W-:Y:S01]  /*0320*/  STG.E desc[UR4][R8.64+0x14], R21 ;  /* 0x0000141508007986 */ /* 0x0003e2000c101904 */
[----:B0-----:R-:W-:Y:S02]  /*0330*/  I2FP.F32.S32 R25, R16 ;  /* 0x0000001000197245 */ /* 0x001fe40000201400 */
[C---:B------:R-:W-:Y:S01]  /*0340*/  IADD3 R16, PT, PT, R15.reuse, 0xa, RZ ;  /* 0x0000000a0f107810 */ /* 0x040fe20007ffe0ff */
        /* <DEDUP_REMOVED lines=20> */
[----:B------:R-:W-:Y:S01]  /*0490*/  STG.E desc[UR4][R12.64+0x24], R17 ;  /* 0x000024110c007986 */ /* 0x000fe2000c101904 */
[----:B------:R-:W-:-:S03]  /*04a0*/  VIADD R15, R15, 0x10 ;  /* 0x000000100f0f7836 */ /* 0x000fc60000000000 */
[----:B------:R-:W-:Y:S04]  /*04b0*/  STG.E desc[UR4][R10.64+0x24], RZ ;  /* 0x000024ff0a007986 */ /* 0x000fe8000c101904 */
[----:B------:R0:W-:Y:S01]  /*04c0*/  STG.E desc[UR4][R8.64+0x28], R23 ;  /* 0x0000281708007986 */ /* 0x0001e2000c101904 */
[----:B-1----:R-:W-:-:S03]  /*04d0*/  I2FP.F32.S32 R21, R14 ;  /* 0x0000000e00157245 */ /* 0x002fc60000201400 */
[----:B------:R1:W-:Y:S04]  /*04e0*/  STG.E desc[UR4][R12.64+0x28], R17 ;  /* 0x000028110c007986 */ /* 0x0003e8000c101904 */
[----:B------:R1:W-:Y:S04]  /*04f0*/  STG.E desc[UR4][R10.64+0x28], RZ ;  /* 0x000028ff0a007986 */ /* 0x0003e8000c101904 */
[----:B------:R1:W-:Y:S01]  /*0500*/  STG.E desc[UR4][R8.64+0x2c], R19 ;  /* 0x00002c1308007986 */ /* 0x0003e2000c101904 */
[----:B0-----:R-:W-:-:S03]  /*0510*/  I2FP.F32.S32 R23, R16 ;  /* 0x0000001000177245 */ /* 0x001fc60000201400 */
[----:B------:R1:W-:Y:S04]  /*0520*/  STG.E desc[UR4][R12.64+0x2c], R17 ;  /* 0x00002c110c007986 */ /* 0x0003e8000c101904 */
[----:B------:R1:W-:Y:S04]  /*0530*/  STG.E desc[UR4][R10.64+0x2c], RZ ;  /* 0x00002cff0a007986 */ /* 0x0003e8000c101904 */
[----:B------:R1:W-:Y:S04]  /*0540*/  STG.E desc[UR4][R8.64+0x30], R25 ;  /* 0x0000301908007986 */ /* 0x0003e8000c101904 */
        /* <DEDUP_REMOVED lines=10> */
[----:B------:R1:W-:Y:S01]  /*05f0*/  STG.E desc[UR4][R10.64+0x3c], RZ ;  /* 0x00003cff0a007986 */ /* 0x0003e2000c101904 */
[----:B------:R-:W-:Y:S05]  /*0600*/  @P0 BRA `(.L_x_0) ;  /* 0xfffffff800a80947 */ /* 0x000fea000383ffff */
[----:B------:R-:W-:Y:S05]  /*0610*/  EXIT ;  /* 0x000000000000794d */ /* 0x000fea0003800000 */
.L_x_1:
[----:B------:R-:W-:-:S00]  /*0620*/  BRA `(.L_x_1) ;  /* 0xfffffffc00fc7947 */ /* 0x000fc0000383ffff */
[----:B------:R-:W-:-:S00]  /*0630*/  NOP ;  /* 0x0000000000007918 */ /* 0x000fc00000000000 */
        /* <DEDUP_REMOVED lines=12> */
.L_x_4:


//--------------------- .text._Z7vec_addPfS_S_    --------------------------
	.section	.text._Z7vec_addPfS_S_,"ax",@progbits
	.align	128
        .global         _Z7vec_addPfS_S_
        .type           _Z7vec_addPfS_S_,@function
        .size           _Z7vec_addPfS_S_,(.L_x_5 - _Z7vec_addPfS_S_)
        .other          _Z7vec_addPfS_S_,@"STO_CUDA_ENTRY STV_DEFAULT"
_Z7vec_addPfS_S_:
.text._Z7vec_addPfS_S_:
[----:B------:R-:W-:Y:S01]  /*0000*/  LDC R1, c[0x0][0x37c] ;  /* 0x0000df00ff017b82 */ /* 0x000fe20000000800 */
[----:B------:R-:W0:Y:S07]  /*0010*/  S2R R3, SR_TID.X ;  /* 0x0000000000037919 */ /* 0x000e2e0000002100 */
[----:B------:R-:W0:Y:S01]  /*0020*/  S2UR UR4, SR_CTAID.X ;  /* 0x00000000000479c3 */ /* 0x000e220000002500 */
[----:B------:R-:W1:Y:S01]  /*0030*/  LDCU.128 UR12, c[0x0][0x380] ;  /* 0x00007000ff0c77ac */ /* 0x000e620008000c00 */
[----:B------:R-:W2:Y:S06]  /*0040*/  LDCU.64 UR10, c[0x0][0x390] ;  /* 0x00007200ff0a77ac */ /* 0x000eac0008000a00 */
[----:B------:R-:W0:Y:S01]  /*0050*/  LDC R0, c[0x0][0x360] ;  /* 0x0000d800ff007b82 */ /* 0x000e220000000800 */
[----:B------:R-:W3:Y:S01]  /*0060*/  LDCU.64 UR16, c[0x0][0x358] ;  /* 0x00006b00ff1077ac */ /* 0x000ee20008000a00 */
[----:B-1----:R-:W-:-:S02]  /*0070*/  UIADD3 UR9, UP0, UPT, UR12, 0x20, URZ ;  /* 0x000000200c097890 */ /* 0x002fc4000ff1e0ff */
[----:B------:R-:W-:Y:S02]  /*0080*/  UIADD3 UR7, UP1, UPT, UR14, 0x20, URZ ;  /* 0x000000200e077890 */ /* 0x000fe4000ff3e0ff */
[----:B--2---:R-:W-:Y:S02]  /*0090*/  UIADD3 UR5, UP2, UPT, UR10, 0x20, URZ ;  /* 0x000000200a057890 */ /* 0x004fe4000ff5e0ff */
[----:B------:R-:W-:Y:S02]  /*00a0*/  UIADD3.X UR10, UPT, UPT, URZ, UR13, URZ, UP0, !UPT ;  /* 0x0000000dff0a7290 */ /* 0x000fe400087fe4ff */
[----:B------:R-:W-:Y:S02]  /*00b0*/  UIADD3.X UR8, UPT, UPT, URZ, UR15, URZ, UP1, !UPT ;  /* 0x0000000fff087290 */ /* 0x000fe40008ffe4ff */
[----:B------:R-:W-:Y:S01]  /*00c0*/  UIADD3.X UR6, UPT, UPT, URZ, UR11, URZ, UP2, !UPT ;  /* 0x0000000bff067290 */ /* 0x000fe200097fe4ff */
[----:B0-----:R-:W-:Y:S01]  /*00d0*/  IMAD R0, R0, UR4, R3 ;  /* 0x0000000400007c24 */ /* 0x001fe2000f8e0203 */
[----:B------:R-:W-:-:S04]  /*00e0*/  UMOV UR4, URZ ;  /* 0x000000ff00047c82 */ /* 0x000fc80008000000 */
[----:B---3--:R-:W-:-:S07]  /*00f0*/  SHF.L.U32 R0, R0, 0xa, RZ ;  /* 0x0000000a00007819 */ /* 0x008fce00000006ff */
.L_x_2:
[----:B------:R-:W-:Y:S02]  /*0100*/  MOV R2, UR9 ;  /* 0x0000000900027c02 */ /* 0x000fe40008000f00 */
[----:B------:R-:W-:Y:S02]  /*0110*/  MOV R3, UR10 ;  /* 0x0000000a00037c02 */ /* 0x000fe40008000f00 */
[----:B------:R-:W-:Y:S02]  /*0120*/  MOV R4, UR7 ;  /* 0x0000000700047c02 */ /* 0x000fe40008000f00 */
[----:B------:R-:W-:Y:S01]  /*0130*/  MOV R5, UR8 ;  /* 0x0000000800057c02 */ /* 0x000fe20008000f00 */
[----:B------:R-:W-:-:S04]  /*0140*/  IMAD.WIDE R2, R0, 0x4, R2 ;  /* 0x0000000400027825 */ /* 0x000fc800078e0202 */
[----:B------:R-:W-:Y:S01]  /*0150*/  IMAD.WIDE R4, R0, 0x4, R4 ;  /* 0x0000000400047825 */ /* 0x000fe200078e0204 */
[----:B------:R-:W2:Y:S04]  /*0160*/  LDG.E R8, desc[UR16][R2.64+-0x20] ;  /* 0xffffe01002087981 */ /* 0x000ea8000c1e1900 */
[----:B0-----:R-:W2:Y:S01]  /*0170*/  LDG.E R9, desc[UR16][R4.64+-0x20] ;  /* 0xffffe01004097981 */ /* 0x001ea2000c1e1900 */
[----:B------:R-:W-:Y:S02]  /*0180*/  MOV R6, UR5 ;  /* 0x0000000500067c02 */ /* 0x000fe40008000f00 */
[----:B------:R-:W-:-:S03]  /*0190*/  MOV R7, UR6 ;  /* 0x0000000600077c02 */ /* 0x000fc60008000f00 */
[----:B------:R-:W-:-:S04]  /*01a0*/  IMAD.WIDE R6, R0, 0x4, R6 ;  /* 0x0000000400067825 */ /* 0x000fc800078e0206 */
[----:B--2---:R-:W-:-:S05]  /*01b0*/  FADD R9, R8, R9 ;  /* 0x0000000908097221 */ /* 0x004fca0000000000 */
[----:B------:R0:W-:Y:S04]  /*01c0*/  STG.E desc[UR16][R6.64+-0x20], R9 ;  /* 0xffffe00906007986 */ /* 0x0001e8000c101910 */
[----:B------:R-:W2:Y:S04]  /*01d0*/  LDG.E R8, desc[UR16][R2.64+-0x1c] ;  /* 0xffffe41002087981 */ /* 0x000ea8000c1e1900 */
[----:B------:R-:W2:Y:S02]  /*01e0*/  LDG.E R11, desc[UR16][R4.64+-0x1c] ;  /* 0xffffe410040b7981 */ /* 0x000ea4000c1e1900 */
[----:B--2---:R-:W-:-:S05]  /*01f0*/  FADD R11, R8, R11 ;  /* 0x0000000b080b7221 */ /* 0x004fca0000000000 */
[----:B------:R1:W-:Y:S04]  /*0200*/  STG.E desc[UR16][R6.64+-0x1c], R11 ;  /* 0xffffe40b06007986 */ /* 0x0003e8000c101910 */
[----:B------:R-:W2:Y:S04]  /*0210*/  LDG.E R8, desc[UR16][R2.64+-0x18] ;  /* 0xffffe81002087981 */ /* 0x000ea8000c1e1900 */
[----:B------:R-:W2:Y:S02]  /*0220*/  LDG.E R13, desc[UR16][R4.64+-0x18] ;  /* 0xffffe810040d7981 */ /* 0x000ea4000c1e1900 */
[----:B--2---:R-:W-:-:S05]  /*0230*/  FADD R13, R8, R13 ;  /* 0x0000000d080d7221 */ /* 0x004fca0000000000 */
[----:B------:R2:W-:Y:S04]  /*0240*/  STG.E desc[UR16][R6.64+-0x18], R13 ;  /* 0xffffe80d06007986 */ /* 0x0005e8000c101910 */
[----:B------:R-:W3:Y:S04]  /*0250*/  LDG.E R8, desc[UR16][R2.64+-0x14] ;  /* 0xffffec1002087981 */ /* 0x000ee8000c1e1900 */
[----:B------:R-:W3:Y:S02]  /*0260*/  LDG.E R15, desc[UR16][R4.64+-0x14] ;  /* 0xffffec10040f7981 */ /* 0x000ee4000c1e1900 */
[----:B---3--:R-:W-:-:S05]  /*0270*/  FADD R15, R8, R15 ;  /* 0x0000000f080f7221 */ /* 0x008fca0000000000 */
[----:B------:R3:W-:Y:S04]  /*0280*/  STG.E desc[UR16][R6.64+-0x14], R15 ;  /* 0xffffec0f06007986 */ /* 0x0007e8000c101910 */
[----:B------:R-:W4:Y:S04]  /*0290*/  LDG.E R8, desc[UR16][R2.64+-0x10] ;  /* 0xfffff01002087981 */ /* 0x000f28000c1e1900 */
[----:B0-----:R-:W4:Y:S02]  /*02a0*/  LDG.E R9, desc[UR16][R4.64+-0x10] ;  /* 0xfffff01004097981 */ /* 0x001f24000c1e1900 */
[----:B----4-:R-:W-:-:S05]  /*02b0*/  FADD R9, R8, R9 ;  /* 0x0000000908097221 */ /* 0x010fca0000000000 */
[----:B------:R0:W-:Y:S04]  /*02c0*/  STG.E desc[UR16][R6.64+-0x10], R9 ;  /* 0xfffff00906007986 */ /* 0x0001e8000c101910 */
[----:B------:R-:W4:Y:S04]  /*02d0*/  LDG.E R8, desc[UR16][R2.64+-0xc] ;  /* 0xfffff41002087981 */ /* 0x000f28000c1e1900 */
[----:B-1----:R-:W4:Y:S02]  /*02e0*/  LDG.E R11, desc[UR16][R4.64+-0xc] ;  /* 0xfffff410040b7981 */ /* 0x002f24000c1e1900 */
[----:B----4-:R-:W-:-:S05]  /*02f0*/  FADD R11, R8, R11 ;  /* 0x0000000b080b7221 */ /* 0x010fca0000000000 */
[----:B------:R1:W-:Y:S04]  /*0300*/  STG.E desc[UR16][R6.64+-0xc], R11 ;  /* 0xfffff40b06007986 */ /* 0x0003e8000c101910 */
[----:B------:R-:W4:Y:S04]  /*0310*/  LDG.E R8, desc[UR16][R2.64+-0x8] ;  /* 0xfffff81002087981 */ /* 0x000f28000c1e1900 */
[----:B--2---:R-:W4:Y:S02]  /*0320*/  LDG.E R13, desc[UR16][R4.64+-0x8] ;  /* 0xfffff810040d7981 */ /* 0x004f24000c1e1900 */
[----:B----4-:R-:W-:-:S05]  /*0330*/  FADD R13, R8, R13 ;  /* 0x0000000d080d7221 */ /* 0x010fca0000000000 */
[----:B------:R2:W-:Y:S04]  /*0340*/  STG.E desc[UR16][R6.64+-0x8], R13 ;  /* 0xfffff80d06007986 */ /* 0x0005e8000c101910 */
[----:B------:R-:W4:Y:S04]  /*0350*/  LDG.E R8, desc[UR16][R2.64+-0x4] ;  /* 0xfffffc1002087981 */ /* 0x000f28000c1e1900 */
[----:B---3--:R-:W4:Y:S02]  /*0360*/  LDG.E R15, desc[UR16][R4.64+-0x4] ;  /* 0xfffffc10040f7981 */ /* 0x008f24000c1e1900 */
[----:B----4-:R-:W-:-:S05]  /*0370*/  FADD R15, R8, R15 ;  /* 0x0000000f080f7221 */ /* 0x010fca0000000000 */
        /* <DEDUP_REMOVED lines=29> */
[----:B------:R-:W2:Y:S04]  /*0550*/  LDG.E R8, desc[UR16][R2.64+0x1c] ;  /* 0x00001c1002087981 */ /* 0x000ea8000c1e1900 */
[----:B---3--:R-:W2:Y:S01]  /*0560*/  LDG.E R15, desc[UR16][R4.64+0x1c] ;  /* 0x00001c10040f7981 */ /* 0x008ea2000c1e1900 */
[----:B------:R-:W-:Y:S01]  /*0570*/  UIADD3 UR4, UPT, UPT, UR4, 0x10, URZ ;  /* 0x0000001004047890 */ /* 0x000fe2000fffe0ff */
[----:B------:R-:W-:-:S03]  /*0580*/  IADD3 R0, PT, PT, R0, 0x10, RZ ;  /* 0x0000001000007810 */ /* 0x000fc60007ffe0ff */
[----:B------:R-:W-:Y:S01]  /*0590*/  UISETP.NE.AND UP0, UPT, UR4, 0x400, UPT ;  /* 0x000004000400788c */ /* 0x000fe2000bf05270 */
[----:B--2---:R-:W-:-:S05]  /*05a0*/  FADD R15, R8, R15 ;  /* 0x0000000f080f7221 */ /* 0x004fca0000000000 */
[----:B------:R0:W-:Y:S03]  /*05b0*/  STG.E desc[UR16][R6.64+0x1c], R15 ;  /* 0x00001c0f06007986 */ /* 0x0001e6000c101910 */
[----:B------:R-:W-:Y:S05]  /*05c0*/  BRA.U UP0, `(.L_x_2) ;  /* 0xfffffff900cc7547 */ /* 0x000fea000b83ffff */
[----:B------:R-:W-:Y:S05]  /*05d0*/  EXIT ;  /* 0x000000000000794d */ /* 0x000fea0003800000 */
.L_x_3:
        /* <DEDUP_REMOVED lines=10> */
.L_x_5:


//--------------------- .nv.shared.reserved.0     --------------------------
	.section	.nv.shared.reserved.0,"aw",@nobits
	.weak		__nv_reservedSMEM_offset_0_alias
	.size		__nv_reservedSMEM_offset_0_alias, 0, 64
	.other		__nv_reservedSMEM_offset_0_alias,@"STO_CUDA_RESERVED_SHARED STV_DEFAULT"
__nv_reservedSMEM_offset_0_alias:
	.zero		0
	.zero		64


//--------------------- .nv.constant0._Z4initPfS_S_ --------------------------
	.section	.nv.constant0._Z4initPfS_S_,"a",@progbits
	.sectionflags	@""
	.align	4
.nv.constant0._Z4initPfS_S_:
	.zero		920


//--------------------- .nv.constant0._Z7vec_addPfS_S_ --------------------------
	.section	.nv.constant0._Z7vec_addPfS_S_,"a",@progbits
	.sectionflags	@""
	.align	4
.nv.constant0._Z7vec_addPfS_S_:
	.zero		920


//--------------------- SYMBOLS --------------------------

	.type		.nv.reservedSmem.offset0,@object
	.size		.nv.reservedSmem.offset0,0x4
